//
// Generated by NVIDIA NVVM Compiler
//
// Compiler Build ID: CL-36424714
// Cuda compilation tools, release 13.0, V13.0.88
// Based on NVVM 20.0.0
//

.version 9.0
.target sm_100
.address_size 64

	// .globl	_Z3dotP6__halfS0_S0_i

.visible .entry _Z3dotP6__halfS0_S0_i(
	.param .u64 .ptr .align 1 _Z3dotP6__halfS0_S0_i_param_0,
	.param .u64 .ptr .align 1 _Z3dotP6__halfS0_S0_i_param_1,
	.param .u64 .ptr .align 1 _Z3dotP6__halfS0_S0_i_param_2,
	.param .u32 _Z3dotP6__halfS0_S0_i_param_3
)
{
	.reg .pred 	%p<8>;
	.reg .b16 	%rs<49>;
	.reg .b32 	%r<33>;
	.reg .b32 	%f<2>;
	.reg .b64 	%rd<22>;
	.reg .b64 	%fd<2>;

	ld.param.u64 	%rd4, [_Z3dotP6__halfS0_S0_i_param_0];
	ld.param.u64 	%rd5, [_Z3dotP6__halfS0_S0_i_param_1];
	ld.param.u64 	%rd3, [_Z3dotP6__halfS0_S0_i_param_2];
	ld.param.u32 	%r12, [_Z3dotP6__halfS0_S0_i_param_3];
	cvta.to.global.u64 	%rd1, %rd5;
	cvta.to.global.u64 	%rd2, %rd4;
	mov.u32 	%r13, %nctaid.x;
	mov.u32 	%r14, %ntid.x;
	mul.lo.s32 	%r1, %r13, %r14;
	mov.f64 	%fd1, 0d0000000000000000;
	// begin inline asm
	{  cvt.rn.f16.f64 %rs48, %fd1;}

	// end inline asm
	mov.u32 	%r15, %ctaid.x;
	mov.u32 	%r16, %tid.x;
	mad.lo.s32 	%r31, %r15, %r14, %r16;
	setp.ge.s32 	%p1, %r31, %r12;
	@%p1 bra 	$L__BB0_7;
	add.s32 	%r17, %r31, %r1;
	max.s32 	%r18, %r12, %r17;
	setp.lt.s32 	%p2, %r17, %r12;
	selp.u32 	%r19, 1, 0, %p2;
	add.s32 	%r20, %r17, %r19;
	sub.s32 	%r21, %r18, %r20;
	div.u32 	%r22, %r21, %r1;
	add.s32 	%r3, %r22, %r19;
	and.b32  	%r23, %r3, 3;
	setp.eq.s32 	%p3, %r23, 3;
	@%p3 bra 	$L__BB0_4;
	add.s32 	%r24, %r3, 1;
	and.b32  	%r25, %r24, 3;
	neg.s32 	%r29, %r25;
$L__BB0_3:
	.pragma "nounroll";
	mul.wide.s32 	%rd6, %r31, 2;
	add.s64 	%rd7, %rd1, %rd6;
	add.s64 	%rd8, %rd2, %rd6;
	ld.global.u16 	%rs12, [%rd8];
	ld.global.u16 	%rs13, [%rd7];
	// begin inline asm
	{mul.f16 %rs11,%rs12,%rs13;
}
	// end inline asm
	// begin inline asm
	{add.f16 %rs48,%rs48,%rs11;
}
	// end inline asm
	add.s32 	%r31, %r31, %r1;
	add.s32 	%r29, %r29, 1;
	setp.ne.s32 	%p4, %r29, 0;
	@%p4 bra 	$L__BB0_3;
$L__BB0_4:
	setp.lt.u32 	%p5, %r3, 3;
	@%p5 bra 	$L__BB0_7;
	mul.wide.s32 	%rd12, %r1, 2;
	shl.b32 	%r26, %r1, 2;
$L__BB0_6:
	mul.wide.s32 	%rd9, %r31, 2;
	add.s64 	%rd10, %rd2, %rd9;
	add.s64 	%rd11, %rd1, %rd9;
	ld.global.u16 	%rs18, [%rd10];
	ld.global.u16 	%rs19, [%rd11];
	// begin inline asm
	{mul.f16 %rs17,%rs18,%rs19;
}
	// end inline asm
	// begin inline asm
	{add.f16 %rs20,%rs48,%rs17;
}
	// end inline asm
	add.s64 	%rd13, %rd10, %rd12;
	add.s64 	%rd14, %rd11, %rd12;
	ld.global.u16 	%rs24, [%rd13];
	ld.global.u16 	%rs25, [%rd14];
	// begin inline asm
	{mul.f16 %rs23,%rs24,%rs25;
}
	// end inline asm
	// begin inline asm
	{add.f16 %rs26,%rs20,%rs23;
}
	// end inline asm
	add.s64 	%rd15, %rd13, %rd12;
	add.s64 	%rd16, %rd14, %rd12;
	ld.global.u16 	%rs30, [%rd15];
	ld.global.u16 	%rs31, [%rd16];
	// begin inline asm
	{mul.f16 %rs29,%rs30,%rs31;
}
	// end inline asm
	// begin inline asm
	{add.f16 %rs32,%rs26,%rs29;
}
	// end inline asm
	add.s64 	%rd17, %rd15, %rd12;
	add.s64 	%rd18, %rd16, %rd12;
	ld.global.u16 	%rs36, [%rd17];
	ld.global.u16 	%rs37, [%rd18];
	// begin inline asm
	{mul.f16 %rs35,%rs36,%rs37;
}
	// end inline asm
	// begin inline asm
	{add.f16 %rs48,%rs32,%rs35;
}
	// end inline asm
	add.s32 	%r31, %r26, %r31;
	setp.lt.s32 	%p6, %r31, %r12;
	@%p6 bra 	$L__BB0_6;
$L__BB0_7:
	and.b64  	%rd19, %rd3, 3;
	setp.ne.s64 	%p7, %rd19, 0;
	@%p7 bra 	$L__BB0_9;
	mov.f32 	%f1, 0f00000000;
	// begin inline asm
	{  cvt.rz.f16.f32 %rs43, %f1;}

	// end inline asm
	mov.b32 	%r28, {%rs48, %rs43};
	// begin inline asm
	{ atom.add.noftz.f16x2 %r27,[%rd3],%r28; }

	// end inline asm
	bra.uni 	$L__BB0_10;
$L__BB0_9:
	// begin inline asm
	{ atom.add.noftz.f16 %rs41,[%rd3],%rs48; }

	// end inline asm
$L__BB0_10:
	ret;

}


// ===== COMPILED SASS (sm_100) =====

	.target	sm_100

	.elftype	@"ET_EXEC"


//--------------------- .note.nv.tkinfo           --------------------------
	.section	.note.nv.tkinfo,"",@"SHT_NOTE"
	.sectionflags	@"SHF_NOTE_NV_TKINFO"
	.tkinfo
        /*0018*/ 	.word	0x00000002
        /*0030*/ 	.string	""
        /*0030*/ 	.string	"ptxas"
        /*0030*/ 	.string	"Cuda compilation tools, release 13.0, V13.0.88"
        /*0030*/ 	.string	"Build cuda_13.0.r13.0/compiler.36424714_0"
        /*0030*/ 	.string	"-arch sm_100 -m 64 "



//--------------------- .note.nv.cuinfo           --------------------------
	.section	.note.nv.cuinfo,"",@"SHT_NOTE"
	.sectionflags	@"SHF_NOTE_NV_CUINFO"
        /*0018*/ 	.short	0x0002
        /*001a*/ 	.short	0x0064
        /*001c*/ 	.short	0x0082
	.zero		2


//--------------------- .nv.info                  --------------------------
	.section	.nv.info,"",@"SHT_CUDA_INFO"
	.align	4


	//----- nvinfo : EIATTR_REGCOUNT
	.align		4
        /*0000*/ 	.byte	0x04, 0x2f
        /*0002*/ 	.short	(.L_1 - .L_0)
	.align		4
.L_0:
        /*0004*/ 	.word	index@(_Z3dotP6__halfS0_S0_i)
        /*0008*/ 	.word	0x00000017


	//----- nvinfo : EIATTR_FRAME_SIZE
	.align		4
.L_1:
        /*000c*/ 	.byte	0x04, 0x11
        /*000e*/ 	.short	(.L_3 - .L_2)
	.align		4
.L_2:
        /*0010*/ 	.word	index@(_Z3dotP6__halfS0_S0_i)
        /*0014*/ 	.word	0x00000000


	//----- nvinfo : EIATTR_MIN_STACK_SIZE
	.align		4
.L_3:
        /*0018*/ 	.byte	0x04, 0x12
        /*001a*/ 	.short	(.L_5 - .L_4)
	.align		4
.L_4:
        /*001c*/ 	.word	index@(_Z3dotP6__halfS0_S0_i)
        /*0020*/ 	.word	0x00000000
.L_5:


//--------------------- .nv.compat                --------------------------
	.section	.nv.compat,"",@"SHT_CUDA_COMPAT_INFO"
	.align	4
        /*0000*/ 	.byte	0x02, 0x09, 0x00, 0x00, 0x02, 0x02, 0x01, 0x00, 0x02, 0x05, 0x05, 0x00, 0x03, 0x07, 0x01, 0x01
        /*0010*/ 	.byte	0x02, 0x03, 0x00, 0x00, 0x02, 0x06, 0x01, 0x00, 0x04, 0x0b, 0x08, 0x00, 0x09, 0x00, 0x00, 0x00
        /*0020*/ 	.byte	0x00, 0x00, 0x00, 0x00


//--------------------- .nv.info._Z3dotP6__halfS0_S0_i --------------------------
	.section	.nv.info._Z3dotP6__halfS0_S0_i,"",@"SHT_CUDA_INFO"
	.sectionflags	@""
	.align	4


	//----- nvinfo : EIATTR_CUDA_API_VERSION
	.align		4
        /*0000*/ 	.byte	0x04, 0x37
        /*0002*/ 	.short	(.L_7 - .L_6)
.L_6:
        /*0004*/ 	.word	0x00000082


	//----- nvinfo : EIATTR_KPARAM_INFO
	.align		4
.L_7:
        /*0008*/ 	.byte	0x04, 0x17
        /*000a*/ 	.short	(.L_9 - .L_8)
.L_8:
        /*000c*/ 	.word	0x00000000
        /*0010*/ 	.short	0x0003
        /*0012*/ 	.short	0x0018
        /*0014*/ 	.byte	0x00, 0xf0, 0x11, 0x00


	//----- nvinfo : EIATTR_KPARAM_INFO
	.align		4
.L_9:
        /*0018*/ 	.byte	0x04, 0x17
        /*001a*/ 	.short	(.L_11 - .L_10)
.L_10:
        /*001c*/ 	.word	0x00000000
        /*0020*/ 	.short	0x0002
        /*0022*/ 	.short	0x0010
        /*0024*/ 	.byte	0x00, 0xf5, 0x21, 0x00


	//----- nvinfo : EIATTR_KPARAM_INFO
	.align		4
.L_11:
        /*0028*/ 	.byte	0x04, 0x17
        /*002a*/ 	.short	(.L_13 - .L_12)
.L_12:
        /*002c*/ 	.word	0x00000000
        /*0030*/ 	.short	0x0001
        /*0032*/ 	.short	0x0008
        /*0034*/ 	.byte	0x00, 0xf5, 0x21, 0x00


	//----- nvinfo : EIATTR_KPARAM_INFO
	.align		4
.L_13:
        /*0038*/ 	.byte	0x04, 0x17
        /*003a*/ 	.short	(.L_15 - .L_14)
.L_14:
        /*003c*/ 	.word	0x00000000
        /*0040*/ 	.short	0x0000
        /*0042*/ 	.short	0x0000
        /*0044*/ 	.byte	0x00, 0xf5, 0x21, 0x00


	//----- nvinfo : EIATTR_SPARSE_MMA_MASK
	.align		4
.L_15:
        /*0048*/ 	.byte	0x03, 0x50
        /*004a*/ 	.short	0x0000


	//----- nvinfo : EIATTR_MAXREG_COUNT
	.align		4
        /*004c*/ 	.byte	0x03, 0x1b
        /*004e*/ 	.short	0x00ff


	//----- nvinfo : EIATTR_MERCURY_ISA_VERSION
	.align		4
        /*0050*/ 	.byte	0x03, 0x5f
        /*0052*/ 	.short	0x0101


	//----- nvinfo : EIATTR_VRC_CTA_INIT_COUNT
	.align		4
        /*0054*/ 	.byte	0x02, 0x4a
	.zero		1
	.zero		1


	//----- nvinfo : EIATTR_ATOM16_EMUL_INSTR_REG_MAP
	.align		4
        /*0058*/ 	.byte	0x04, 0x2e
        /*005a*/ 	.short	(.L_17 - .L_16)


	//   ....[0]....
.L_16:
        /*005c*/ 	.word	0x00000720
        /*0060*/ 	.short	0x0004
        /*0062*/ 	.short	0x0000


	//   ....[1]....
        /*0064*/ 	.word	0x00000750
        /*0068*/ 	.short	0x0004
        /*006a*/ 	.short	0x0000


	//----- nvinfo : EIATTR_EXIT_INSTR_OFFSETS
	.align		4
.L_17:
        /*006c*/ 	.byte	0x04, 0x1c
        /*006e*/ 	.short	(.L_19 - .L_18)


	//   ....[0]....
.L_18:
        /*0070*/ 	.word	0x000005d0


	//   ....[1]....
        /*0074*/ 	.word	0x00000660


	//   ....[2]....
        /*0078*/ 	.word	0x000006a0


	//   ....[3]....
        /*007c*/ 	.word	0x00000790


	//----- nvinfo : EIATTR_CRS_STACK_SIZE
	.align		4
.L_19:
        /*0080*/ 	.byte	0x04, 0x1e
        /*0082*/ 	.short	(.L_21 - .L_20)
.L_20:
        /*0084*/ 	.word	0x00000000


	//----- nvinfo : EIATTR_CBANK_PARAM_SIZE
	.align		4
.L_21:
        /*0088*/ 	.byte	0x03, 0x19
        /*008a*/ 	.short	0x001c


	//----- nvinfo : EIATTR_PARAM_CBANK
	.align		4
        /*008c*/ 	.byte	0x04, 0x0a
        /*008e*/ 	.short	(.L_23 - .L_22)
	.align		4
.L_22:
        /*0090*/ 	.word	index@(.nv.constant0._Z3dotP6__halfS0_S0_i)
        /*0094*/ 	.short	0x0380
        /*0096*/ 	.short	0x001c


	//----- nvinfo : EIATTR_SW_WAR
	.align		4
.L_23:
        /*0098*/ 	.byte	0x04, 0x36
        /*009a*/ 	.short	(.L_25 - .L_24)
.L_24:
        /*009c*/ 	.word	0x00000008
.L_25:


//--------------------- .nv.callgraph             --------------------------
	.section	.nv.callgraph,"",@"SHT_CUDA_CALLGRAPH"
	.align	4
	.sectionentsize	8
	.align		4
        /*0000*/ 	.word	0x00000000
	.align		4
        /*0004*/ 	.word	0xffffffff
	.align		4
        /*0008*/ 	.word	0x00000000
	.align		4
        /*000c*/ 	.word	0xfffffffe
	.align		4
        /*0010*/ 	.word	0x00000000
	.align		4
        /*0014*/ 	.word	0xfffffffd
	.align		4
        /*0018*/ 	.word	0x00000000
	.align		4
        /*001c*/ 	.word	0xfffffffc


//--------------------- .text._Z3dotP6__halfS0_S0_i --------------------------
	.section	.text._Z3dotP6__halfS0_S0_i,"ax",@progbits
	.align	128
        .global         _Z3dotP6__halfS0_S0_i
        .type           _Z3dotP6__halfS0_S0_i,@function
        .size           _Z3dotP6__halfS0_S0_i,(.L_x_11 - _Z3dotP6__halfS0_S0_i)
        .other          _Z3dotP6__halfS0_S0_i,@"STO_CUDA_ENTRY STV_DEFAULT"
_Z3dotP6__halfS0_S0_i:
.text._Z3dotP6__halfS0_S0_i:
[----:B------:R-:W-:Y:S01]  /*0000*/  LDC R1, c[0x0][0x37c] ;  /* 0x0000df00ff017b82 */ /* 0x000fe20000000800 */
[----:B------:R-:W0:Y:S01]  /*0010*/  S2R R2, SR_TID.X ;  /* 0x0000000000027919 */ /* 0x000e220000002100 */
[----:B------:R-:W1:Y:S06]  /*0020*/  LDCU UR6, c[0x0][0x370] ;  /* 0x00006e00ff0677ac */ /* 0x000e6c0008000800 */
[----:B------:R-:W0:Y:S01]  /*0030*/  S2UR UR7, SR_CTAID.X ;  /* 0x00000000000779c3 */ /* 0x000e220000002500 */
[----:B------:R-:W-:Y:S01]  /*0040*/  BSSY.RECONVERGENT B0, `(.L_x_0) ;  /* 0x0000050000007945 */ /* 0x000fe20003800200 */
[----:B------:R-:W-:Y:S01]  /*0050*/  PRMT R0, RZ, 0x7610, R0 ;  /* 0x00007610ff007816 */ /* 0x000fe20000000000 */
[----:B------:R-:W2:Y:S01]  /*0060*/  LDCU UR8, c[0x0][0x398] ;  /* 0x00007300ff0877ac */ /* 0x000ea20008000800 */
[----:B------:R-:W3:Y:S04]  /*0070*/  LDCU.64 UR4, c[0x0][0x358] ;  /* 0x00006b00ff0477ac */ /* 0x000ee80008000a00 */
[----:B------:R-:W0:Y:S02]  /*0080*/  LDC R3, c[0x0][0x360] ;  /* 0x0000d800ff037b82 */ /* 0x000e240000000800 */
[----:B0-----:R-:W-:-:S02]  /*0090*/  IMAD R2, R3, UR7, R2 ;  /* 0x0000000703027c24 */ /* 0x001fc4000f8e0202 */
[----:B-1----:R-:W-:-:S03]  /*00a0*/  IMAD R3, R3, UR6, RZ ;  /* 0x0000000603037c24 */ /* 0x002fc6000f8e02ff */
[----:B--2---:R-:W-:-:S13]  /*00b0*/  ISETP.GE.AND P0, PT, R2, UR8, PT ;  /* 0x0000000802007c0c */ /* 0x004fda000bf06270 */
[----:B---3--:R-:W-:Y:S05]  /*00c0*/  @P0 BRA `(.L_x_1) ;  /* 0x00000004001c0947 */ /* 0x008fea0003800000 */
[----:B------:R-:W0:Y:S01]  /*00d0*/  I2F.U32.RP R9, R3 ;  /* 0x0000000300097306 */ /* 0x000e220000209000 */
[C---:B------:R-:W-:Y:S01]  /*00e0*/  IADD3 R6, PT, PT, R3.reuse, R2, RZ ;  /* 0x0000000203067210 */ /* 0x040fe20007ffe0ff */
[----:B------:R-:W-:Y:S01]  /*00f0*/  IMAD.MOV R11, RZ, RZ, -R3 ;  /* 0x000000ffff0b7224 */ /* 0x000fe200078e0a03 */
[----:B------:R-:W-:Y:S01]  /*0100*/  ISETP.NE.U32.AND P2, PT, R3, RZ, PT ;  /* 0x000000ff0300720c */ /* 0x000fe20003f45070 */
[----:B------:R-:W-:Y:S01]  /*0110*/  BSSY.RECONVERGENT B1, `(.L_x_2) ;  /* 0x0000027000017945 */ /* 0x000fe20003800200 */
[C---:B------:R-:W-:Y:S02]  /*0120*/  ISETP.GE.AND P0, PT, R6.reuse, UR8, PT ;  /* 0x0000000806007c0c */ /* 0x040fe4000bf06270 */
[----:B------:R-:W-:Y:S02]  /*0130*/  VIMNMX R7, PT, PT, R6, UR8, !PT ;  /* 0x0000000806077c48 */ /* 0x000fe4000ffe0100 */
[----:B------:R-:W-:-:S04]  /*0140*/  SEL R8, RZ, 0x1, P0 ;  /* 0x00000001ff087807 */ /* 0x000fc80000000000 */
[----:B------:R-:W-:Y:S01]  /*0150*/  IADD3 R6, PT, PT, R7, -R6, -R8 ;  /* 0x8000000607067210 */ /* 0x000fe20007ffe808 */
[----:B0-----:R-:W0:Y:S02]  /*0160*/  MUFU.RCP R9, R9 ;  /* 0x0000000900097308 */ /* 0x001e240000001000 */
[----:B0-----:R-:W-:-:S06]  /*0170*/  VIADD R4, R9, 0xffffffe ;  /* 0x0ffffffe09047836 */ /* 0x001fcc0000000000 */
[----:B------:R0:W1:Y:S02]  /*0180*/  F2I.FTZ.U32.TRUNC.NTZ R5, R4 ;  /* 0x0000000400057305 */ /* 0x000064000021f000 */
[----:B0-----:R-:W-:Y:S02]  /*0190*/  IMAD.MOV.U32 R4, RZ, RZ, RZ ;  /* 0x000000ffff047224 */ /* 0x001fe400078e00ff */
[----:B-1----:R-:W-:-:S04]  /*01a0*/  IMAD R11, R11, R5, RZ ;  /* 0x000000050b0b7224 */ /* 0x002fc800078e02ff */
[----:B------:R-:W-:-:S06]  /*01b0*/  IMAD.HI.U32 R5, R5, R11, R4 ;  /* 0x0000000b05057227 */ /* 0x000fcc00078e0004 */
[----:B------:R-:W-:-:S04]  /*01c0*/  IMAD.HI.U32 R5, R5, R6, RZ ;  /* 0x0000000605057227 */ /* 0x000fc800078e00ff */
[----:B------:R-:W-:-:S04]  /*01d0*/  IMAD.MOV R4, RZ, RZ, -R5 ;  /* 0x000000ffff047224 */ /* 0x000fc800078e0a05 */
[----:B------:R-:W-:-:S05]  /*01e0*/  IMAD R6, R3, R4, R6 ;  /* 0x0000000403067224 */ /* 0x000fca00078e0206 */
[----:B------:R-:W-:-:S13]  /*01f0*/  ISETP.GE.U32.AND P0, PT, R6, R3, PT ;  /* 0x000000030600720c */ /* 0x000fda0003f06070 */
[----:B------:R-:W-:Y:S01]  /*0200*/  @P0 IADD3 R6, PT, PT, -R3, R6, RZ ;  /* 0x0000000603060210 */ /* 0x000fe20007ffe1ff */
[----:B------:R-:W-:-:S03]  /*0210*/  @P0 VIADD R5, R5, 0x1 ;  /* 0x0000000105050836 */ /* 0x000fc60000000000 */
[----:B------:R-:W-:-:S13]  /*0220*/  ISETP.GE.U32.AND P1, PT, R6, R3, PT ;  /* 0x000000030600720c */ /* 0x000fda0003f26070 */
[----:B------:R-:W-:Y:S01]  /*0230*/  @P1 VIADD R5, R5, 0x1 ;  /* 0x0000000105051836 */ /* 0x000fe20000000000 */
[----:B------:R-:W-:-:S04]  /*0240*/  @!P2 LOP3.LUT R5, RZ, R3, RZ, 0x33, !PT ;  /* 0x00000003ff05a212 */ /* 0x000fc800078e33ff */
[----:B------:R-:W-:-:S04]  /*0250*/  IADD3 R4, PT, PT, R8, R5, RZ ;  /* 0x0000000508047210 */ /* 0x000fc80007ffe0ff */
[C---:B------:R-:W-:Y:S02]  /*0260*/  LOP3.LUT R5, R4.reuse, 0x3, RZ, 0xc0, !PT ;  /* 0x0000000304057812 */ /* 0x040fe400078ec0ff */
[----:B------:R-:W-:Y:S02]  /*0270*/  ISETP.GE.U32.AND P1, PT, R4, 0x3, PT ;  /* 0x000000030400780c */ /* 0x000fe40003f26070 */
[----:B------:R-:W-:-:S13]  /*0280*/  ISETP.NE.AND P0, PT, R5, 0x3, PT ;  /* 0x000000030500780c */ /* 0x000fda0003f05270 */
[----:B------:R-:W-:Y:S05]  /*0290*/  @!P0 BRA `(.L_x_3) ;  /* 0x0000000000388947 */ /* 0x000fea0003800000 */
[----:B------:R-:W0:Y:S01]  /*02a0*/  LDC.64 R10, c[0x0][0x380] ;  /* 0x0000e000ff0a7b82 */ /* 0x000e220000000a00 */
[----:B------:R-:W-:-:S05]  /*02b0*/  VIADD R4, R4, 0x1 ;  /* 0x0000000104047836 */ /* 0x000fca0000000000 */
[----:B------:R-:W-:Y:S02]  /*02c0*/  LOP3.LUT R4, R4, 0x3, RZ, 0xc0, !PT ;  /* 0x0000000304047812 */ /* 0x000fe400078ec0ff */
[----:B------:R-:W1:Y:S03]  /*02d0*/  LDC.64 R8, c[0x0][0x388] ;  /* 0x0000e200ff087b82 */ /* 0x000e660000000a00 */
[----:B------:R-:W-:-:S07]  /*02e0*/  IMAD.MOV R12, RZ, RZ, -R4 ;  /* 0x000000ffff0c7224 */ /* 0x000fce00078e0a04 */
.L_x_4:
[----:B-1----:R-:W-:-:S04]  /*02f0*/  IMAD.WIDE R4, R2, 0x2, R8 ;  /* 0x0000000202047825 */ /* 0x002fc800078e0208 */
[----:B0-----:R-:W-:Y:S02]  /*0300*/  IMAD.WIDE R6, R2, 0x2, R10 ;  /* 0x0000000202067825 */ /* 0x001fe400078e020a */
[----:B------:R-:W2:Y:S04]  /*0310*/  LDG.E.U16 R4, desc[UR4][R4.64] ;  /* 0x0000000404047981 */ /* 0x000ea8000c1e1500 */
[----:B------:R-:W2:Y:S01]  /*0320*/  LDG.E.U16 R7, desc[UR4][R6.64] ;  /* 0x0000000406077981 */ /* 0x000ea2000c1e1500 */
[----:B------:R-:W-:Y:S01]  /*0330*/  IADD3 R12, PT, PT, R12, 0x1, RZ ;  /* 0x000000010c0c7810 */ /* 0x000fe20007ffe0ff */
[----:B------:R-:W-:-:S03]  /*0340*/  IMAD.IADD R2, R3, 0x1, R2 ;  /* 0x0000000103027824 */ /* 0x000fc600078e0202 */
[----:B------:R-:W-:Y:S01]  /*0350*/  ISETP.NE.AND P0, PT, R12, RZ, PT ;  /* 0x000000ff0c00720c */ /* 0x000fe20003f05270 */
[----:B--2---:R-:W-:-:S12]  /*0360*/  HFMA2 R0, R7.H0_H0, R4.H0_H0, R0.H0_H0 ;  /* 0x2000000407007231 */ /* 0x004fd80000040800 */
[----:B------:R-:W-:Y:S05]  /*0370*/  @P0 BRA `(.L_x_4) ;  /* 0xfffffffc00dc0947 */ /* 0x000fea000383ffff */
.L_x_3:
[----:B------:R-:W-:Y:S05]  /*0380*/  BSYNC.RECONVERGENT B1 ;  /* 0x0000000000017941 */ /* 0x000fea0003800200 */
.L_x_2:
[----:B------:R-:W-:Y:S05]  /*0390*/  @!P1 BRA `(.L_x_1) ;  /* 0x0000000000689947 */ /* 0x000fea0003800000 */
.L_x_5:
[----:B------:R-:W0:Y:S08]  /*03a0*/  LDC.64 R4, c[0x0][0x380] ;  /* 0x0000e000ff047b82 */ /* 0x000e300000000a00 */
[----:B------:R-:W1:Y:S01]  /*03b0*/  LDC.64 R6, c[0x0][0x388] ;  /* 0x0000e200ff067b82 */ /* 0x000e620000000a00 */
[----:B0-----:R-:W-:-:S04]  /*03c0*/  IMAD.WIDE R16, R2, 0x2, R4 ;  /* 0x0000000202107825 */ /* 0x001fc800078e0204 */
[----:B------:R-:W-:Y:S02]  /*03d0*/  IMAD.WIDE R4, R3, 0x2, R16 ;  /* 0x0000000203047825 */ /* 0x000fe400078e0210 */
[----:B------:R-:W2:Y:S02]  /*03e0*/  LDG.E.U16 R17, desc[UR4][R16.64] ;  /* 0x0000000410117981 */ /* 0x000ea4000c1e1500 */
[----:B-1----:R-:W-:-:S04]  /*03f0*/  IMAD.WIDE R18, R2, 0x2, R6 ;  /* 0x0000000202127825 */ /* 0x002fc800078e0206 */
[C---:B------:R-:W-:Y:S02]  /*0400*/  IMAD.WIDE R6, R3.reuse, 0x2, R18 ;  /* 0x0000000203067825 */ /* 0x040fe400078e0212 */
[----:B------:R-:W2:Y:S02]  /*0410*/  LDG.E.U16 R18, desc[UR4][R18.64] ;  /* 0x0000000412127981 */ /* 0x000ea4000c1e1500 */
[C---:B------:R-:W-:Y:S02]  /*0420*/  IMAD.WIDE R8, R3.reuse, 0x2, R4 ;  /* 0x0000000203087825 */ /* 0x040fe400078e0204 */
[----:B------:R-:W3:Y:S02]  /*0430*/  LDG.E.U16 R4, desc[UR4][R4.64] ;  /* 0x0000000404047981 */ /* 0x000ee4000c1e1500 */
[C---:B------:R-:W-:Y:S02]  /*0440*/  IMAD.WIDE R10, R3.reuse, 0x2, R6 ;  /* 0x00000002030a7825 */ /* 0x040fe400078e0206 */
[----:B------:R-:W3:Y:S02]  /*0450*/  LDG.E.U16 R6, desc[UR4][R6.64] ;  /* 0x0000000406067981 */ /* 0x000ee4000c1e1500 */
[----:B------:R-:W-:-:S02]  /*0460*/  IMAD.WIDE R12, R3, 0x2, R8 ;  /* 0x00000002030c7825 */ /* 0x000fc400078e0208 */
[----:B------:R-:W4:Y:S02]  /*0470*/  LDG.E.U16 R20, desc[UR4][R8.64] ;  /* 0x0000000408147981 */ /* 0x000f24000c1e1500 */
[C---:B------:R-:W-:Y:S02]  /*0480*/  IMAD.WIDE R14, R3.reuse, 0x2, R10 ;  /* 0x00000002030e7825 */ /* 0x040fe400078e020a */
[----:B------:R-:W4:Y:S04]  /*0490*/  LDG.E.U16 R10, desc[UR4][R10.64] ;  /* 0x000000040a0a7981 */ /* 0x000f28000c1e1500 */
[----:B------:R-:W5:Y:S04]  /*04a0*/  LDG.E.U16 R12, desc[UR4][R12.64] ;  /* 0x000000040c0c7981 */ /* 0x000f68000c1e1500 */
[----:B------:R-:W5:Y:S01]  /*04b0*/  LDG.E.U16 R14, desc[UR4][R14.64] ;  /* 0x000000040e0e7981 */ /* 0x000f62000c1e1500 */
[----:B------:R-:W-:-:S04]  /*04c0*/  LEA R2, R3, R2, 0x2 ;  /* 0x0000000203027211 */ /* 0x000fc800078e10ff */
[----:B------:R-:W-:Y:S01]  /*04d0*/  ISETP.GE.AND P0, PT, R2, UR8, PT ;  /* 0x0000000802007c0c */ /* 0x000fe2000bf06270 */
[----:B--2---:R-:W-:-:S04]  /*04e0*/  HFMA2 R17, R17.H0_H0, R18.H0_H0, R0.H0_H0 ;  /* 0x2000001211117231 */ /* 0x004fc80000040800 */
[----:B---3--:R-:W-:-:S04]  /*04f0*/  HFMA2 R17, R4.H0_H0, R6.H0_H0, R17.H0_H0 ;  /* 0x2000000604117231 */ /* 0x008fc80000040811 */
[----:B----4-:R-:W-:-:S04]  /*0500*/  HFMA2 R17, R20.H0_H0, R10.H0_H0, R17.H0_H0 ;  /* 0x2000000a14117231 */ /* 0x010fc80000040811 */
[----:B-----5:R-:W-:-:S05]  /*0510*/  HFMA2 R17, R12.H0_H0, R14.H0_H0, R17.H0_H0 ;  /* 0x2000000e0c117231 */ /* 0x020fca0000040811 */
[----:B------:R-:W-:Y:S01]  /*0520*/  PRMT R0, R17, 0x7610, R0 ;  /* 0x0000761011007816 */ /* 0x000fe20000000000 */
[----:B------:R-:W-:Y:S06]  /*0530*/  @!P0 BRA `(.L_x_5) ;  /* 0xfffffffc00988947 */ /* 0x000fec000383ffff */
.L_x_1:
[----:B------:R-:W-:Y:S05]  /*0540*/  BSYNC.RECONVERGENT B0 ;  /* 0x0000000000007941 */ /* 0x000fea0003800200 */
.L_x_0:
[----:B------:R-:W0:Y:S02]  /*0550*/  LDC R4, c[0x0][0x390] ;  /* 0x0000e400ff047b82 */ /* 0x000e240000000800 */
[----:B0-----:R-:W-:-:S13]  /*0560*/  LOP3.LUT P0, RZ, R4, 0x3, RZ, 0xc0, !PT ;  /* 0x0000000304ff7812 */ /* 0x001fda000780c0ff */
[----:B------:R-:W-:Y:S05]  /*0570*/  @P0 BRA `(.L_x_6) ;  /* 0x00000000004c0947 */ /* 0x000fea0003800000 */
[----:B------:R-:W0:Y:S01]  /*0580*/  LDC.64 R2, c[0x0][0x390] ;  /* 0x0000e400ff027b82 */ /* 0x000e220000000a00 */
[----:B------:R-:W-:-:S04]  /*0590*/  F2FP.F16.F32.PACK_AB.RZ R6, RZ, RZ ;  /* 0x000000ffff06723e */ /* 0x000fc800000180ff */
[----:B------:R-:W-:-:S04]  /*05a0*/  PRMT R6, R6, 0x5410, R6 ;  /* 0x0000541006067816 */ /* 0x000fc80000000006 */
[----:B------:R-:W-:-:S05]  /*05b0*/  PRMT R7, R0, 0x7610, R6 ;  /* 0x0000761000077816 */ /* 0x000fca0000000006 */
[----:B0-----:R0:W-:Y:S02]  /*05c0*/  ATOM.E.ADD.F16x2.RN.STRONG.GPU P0, RZ, desc[UR4][R2.64], R7 ;  /* 0x8000000702ff79a2 */ /* 0x0011e4000c10e104 */
[----:B0-----:R-:W-:Y:S05]  /*05d0*/  @P0 EXIT ;  /* 0x000000000000094d */ /* 0x001fea0003800000 */
[----:B------:R-:W0:Y:S02]  /*05e0*/  QSPC.E.S P0, RZ, [R2] ;  /* 0x0000000002ff73aa */ /* 0x000e240000000500 */
[----:B0-----:R-:W-:Y:S05]  /*05f0*/  @!P0 BRA `(.L_x_7) ;  /* 0x00000000001c8947 */ /* 0x001fea0003800000 */
[----:B------:R-:W-:-:S07]  /*0600*/  MOV R4, R4 ;  /* 0x0000000400047202 */ /* 0x000fce0000000f00 */
.L_x_8:
[----:B------:R-:W0:Y:S01]  /*0610*/  LDS R2, [R4] ;  /* 0x0000000004027984 */ /* 0x000e220000000800 */
[----:B------:R-:W-:-:S05]  /*0620*/  PRMT R6, R0, 0x7610, R6 ;  /* 0x0000761000067816 */ /* 0x000fca0000000006 */
[----:B0-----:R-:W-:-:S05]  /*0630*/  HFMA2 R3, R2, 1, 1, R6 ;  /* 0x3c003c0002037831 */ /* 0x001fca0000000006 */
[----:B------:R-:W0:Y:S02]  /*0640*/  ATOMS.CAST.SPIN P0, [R4], R2, R3 ;  /* 0x000000020400758d */ /* 0x000e240001800003 */
[----:B0-----:R-:W-:Y:S05]  /*0650*/  @!P0 BRA `(.L_x_8) ;  /* 0xfffffffc00ec8947 */ /* 0x001fea000383ffff */
[----:B------:R-:W-:Y:S05]  /*0660*/  EXIT ;  /* 0x000000000000794d */ /* 0x000fea0003800000 */
.L_x_7:
[----:B------:R-:W2:Y:S02]  /*0670*/  LD.E R0, desc[UR4][R2.64] ;  /* 0x0000000402007980 */ /* 0x000ea4000c101900 */
[----:B--2---:R-:W-:-:S05]  /*0680*/  IMAD.IADD R5, R7, 0x1, R0 ;  /* 0x0000000107057824 */ /* 0x004fca00078e0200 */
[----:B------:R-:W-:Y:S01]  /*0690*/  ST.E desc[UR4][R2.64], R5 ;  /* 0x0000000502007985 */ /* 0x000fe2000c101904 */
[----:B------:R-:W-:Y:S05]  /*06a0*/  EXIT ;  /* 0x000000000000794d */ /* 0x000fea0003800000 */
.L_x_6:
[----:B------:R-:W0:Y:S01]  /*06b0*/  LDCU UR6, c[0x0][0x394] ;  /* 0x00007280ff0677ac */ /* 0x000e220008000800 */
[C---:B------:R-:W-:Y:S02]  /*06c0*/  LOP3.LUT R2, R4.reuse, 0xfffffffd, RZ, 0xc0, !PT ;  /* 0xfffffffd04027812 */ /* 0x040fe400078ec0ff */
[----:B------:R-:W-:-:S04]  /*06d0*/  LOP3.LUT R6, R4, 0x2, RZ, 0xc0, !PT ;  /* 0x0000000204067812 */ /* 0x000fc800078ec0ff */
[----:B------:R-:W-:Y:S01]  /*06e0*/  ISETP.EQ.U32.AND P0, PT, R6, RZ, PT ;  /* 0x000000ff0600720c */ /* 0x000fe20003f02070 */
[----:B------:R-:W-:-:S05]  /*06f0*/  IMAD.MOV.U32 R6, RZ, RZ, 0x3254 ;  /* 0x00003254ff067424 */ /* 0x000fca00078e00ff */
[----:B------:R-:W-:Y:S02]  /*0700*/  SEL R6, R6, 0x7610, P0 ;  /* 0x0000761006067807 */ /* 0x000fe40000000000 */
[----:B0-----:R-:W-:-:S05]  /*0710*/  MOV R3, UR6 ;  /* 0x0000000600037c02 */ /* 0x001fca0008000f00 */
[----:B------:R0:W5:Y:S02]  /*0720*/  LD.E R7, desc[UR4][R2.64] ;  /* 0x0000000402077980 */ /* 0x000164000c101900 */
.L_x_9:
[----:B-----5:R-:W-:-:S05]  /*0730*/  HADD2 R8, R7, R0.H0_H0 ;  /* 0x2000000007087230 */ /* 0x020fca0000000000 */
[----:B------:R-:W-:-:S05]  /*0740*/  PRMT R9, R7, R6, R8 ;  /* 0x0000000607097216 */ /* 0x000fca0000000008 */
[----:B------:R-:W2:Y:S02]  /*0750*/  ATOM.E.CAS.STRONG.GPU PT, R8, [R2], R7, R9 ;  /* 0x000000070208738b */ /* 0x000ea400001ee109 */
[----:B--2---:R-:W-:Y:S02]  /*0760*/  ISETP.NE.U32.AND P0, PT, R8, R7, PT ;  /* 0x000000070800720c */ /* 0x004fe40003f05070 */
[----:B------:R-:W-:-:S11]  /*0770*/  MOV R7, R8 ;  /* 0x0000000800077202 */ /* 0x000fd60000000f00 */
[----:B------:R-:W-:Y:S05]  /*0780*/  @P0 BRA `(.L_x_9) ;  /* 0xfffffffc00e80947 */ /* 0x000fea000383ffff */
[----:B------:R-:W-:Y:S05]  /*0790*/  EXIT ;  /* 0x000000000000794d */ /* 0x000fea0003800000 */
.L_x_10:
[----:B------:R-:W-:-:S00]  /*07a0*/  BRA `(.L_x_10) ;  /* 0xfffffffc00fc7947 */ /* 0x000fc0000383ffff */
[----:B------:R-:W-:-:S00]  /*07b0*/  NOP ;  /* 0x0000000000007918 */ /* 0x000fc00000000000 */
        /* <DEDUP_REMOVED lines=12> */
.L_x_11:


//--------------------- .nv.shared.reserved.0     --------------------------
	.section	.nv.shared.reserved.0,"aw",@nobits
	.weak		__nv_reservedSMEM_offset_0_alias
	.size		__nv_reservedSMEM_offset_0_alias, 0, 64
	.other		__nv_reservedSMEM_offset_0_alias,@"STO_CUDA_RESERVED_SHARED STV_DEFAULT"
__nv_reservedSMEM_offset_0_alias:
	.zero		0
	.zero		64


//--------------------- .nv.constant0._Z3dotP6__halfS0_S0_i --------------------------
	.section	.nv.constant0._Z3dotP6__halfS0_S0_i,"a",@progbits
	.sectionflags	@""
	.align	4
.nv.constant0._Z3dotP6__halfS0_S0_i:
	.zero		924


//--------------------- SYMBOLS --------------------------

	.type		.nv.reservedSmem.offset0,@object
	.size		.nv.reservedSmem.offset0,0x4
